	.headerflags	@"EF_CUDA_TEXMODE_UNIFIED EF_CUDA_64BIT_ADDRESS EF_CUDA_ACCELERATORS EF_CUDA_SM90 EF_CUDA_VIRTUAL_SM(EF_CUDA_SM90)"
	.elftype	@"ET_EXEC"


//--------------------- .nv.info                  --------------------------
	.section	.nv.info,"",@"SHT_CUDA_INFO"
	.align	4


	//----- nvinfo : EIATTR_REGCOUNT
	.align		4
        /*0000*/ 	.byte	0x04, 0x2f
        /*0002*/ 	.short	(.L_3 - .L_2)
	.align		4
.L_2:
        /*0004*/ 	.word	index@(triton_poi_fused__native_batch_norm_legit_no_training_relu_27)
        /*0008*/ 	.word	0x00000012


	//----- nvinfo : EIATTR_MIN_STACK_SIZE
	.align		4
.L_3:
        /*000c*/ 	.byte	0x04, 0x12
        /*000e*/ 	.short	(.L_5 - .L_4)
	.align		4
.L_4:
        /*0010*/ 	.word	index@(triton_poi_fused__native_batch_norm_legit_no_training_relu_27)
        /*0014*/ 	.word	0x00000000


	//----- nvinfo : EIATTR_FRAME_SIZE
	.align		4
.L_5:
        /*0018*/ 	.byte	0x04, 0x11
        /*001a*/ 	.short	(.L_7 - .L_6)
	.align		4
.L_6:
        /*001c*/ 	.word	index@(triton_poi_fused__native_batch_norm_legit_no_training_relu_27)
        /*0020*/ 	.word	0x00000000


	//----- nvinfo : EIATTR_MIN_STACK_SIZE
	.align		4
.L_7:
        /*0024*/ 	.byte	0x04, 0x12
        /*0026*/ 	.short	(.L_9 - .L_8)
	.align		4
.L_8:
        /*0028*/ 	.word	index@(triton_poi_fused__native_batch_norm_legit_no_training_relu_27)
        /*002c*/ 	.word	0x00000000
.L_9:


//--------------------- .nv.info.triton_poi_fused__native_batch_norm_legit_no_training_relu_27 --------------------------
	.section	.nv.info.triton_poi_fused__native_batch_norm_legit_no_training_relu_27,"",@"SHT_CUDA_INFO"
	.sectionflags	@""
	.align	4


	//----- nvinfo : EIATTR_CUDA_API_VERSION
	.align		4
        /*0000*/ 	.byte	0x04, 0x37
        /*0002*/ 	.short	(.L_11 - .L_10)
.L_10:
        /*0004*/ 	.word	0x0000007c


	//----- nvinfo : EIATTR_KPARAM_INFO
	.align		4
.L_11:
        /*0008*/ 	.byte	0x04, 0x17
        /*000a*/ 	.short	(.L_13 - .L_12)
.L_12:
        /*000c*/ 	.word	0x00000000
        /*0010*/ 	.short	0x0006
        /*0012*/ 	.short	0x0030
        /*0014*/ 	.byte	0x00, 0xf0, 0x11, 0x00


	//----- nvinfo : EIATTR_KPARAM_INFO
	.align		4
.L_13:
        /*0018*/ 	.byte	0x04, 0x17
        /*001a*/ 	.short	(.L_15 - .L_14)
.L_14:
        /*001c*/ 	.word	0x00000000
        /*0020*/ 	.short	0x0005
        /*0022*/ 	.short	0x0028
        /*0024*/ 	.byte	0x00, 0xf4, 0x21, 0x00


	//----- nvinfo : EIATTR_KPARAM_INFO
	.align		4
.L_15:
        /*0028*/ 	.byte	0x04, 0x17
        /*002a*/ 	.short	(.L_17 - .L_16)
.L_16:
        /*002c*/ 	.word	0x00000000
        /*0030*/ 	.short	0x0004
        /*0032*/ 	.short	0x0020
        /*0034*/ 	.byte	0x00, 0xf4, 0x21, 0x00


	//----- nvinfo : EIATTR_KPARAM_INFO
	.align		4
.L_17:
        /*0038*/ 	.byte	0x04, 0x17
        /*003a*/ 	.short	(.L_19 - .L_18)
.L_18:
        /*003c*/ 	.word	0x00000000
        /*0040*/ 	.short	0x0003
        /*0042*/ 	.short	0x0018
        /*0044*/ 	.byte	0x00, 0xf4, 0x21, 0x00


	//----- nvinfo : EIATTR_KPARAM_INFO
	.align		4
.L_19:
        /*0048*/ 	.byte	0x04, 0x17
        /*004a*/ 	.short	(.L_21 - .L_20)
.L_20:
        /*004c*/ 	.word	0x00000000
        /*0050*/ 	.short	0x0002
        /*0052*/ 	.short	0x0010
        /*0054*/ 	.byte	0x00, 0xf4, 0x21, 0x00


	//----- nvinfo : EIATTR_KPARAM_INFO
	.align		4
.L_21:
        /*0058*/ 	.byte	0x04, 0x17
        /*005a*/ 	.short	(.L_23 - .L_22)
.L_22:
        /*005c*/ 	.word	0x00000000
        /*0060*/ 	.short	0x0001
        /*0062*/ 	.short	0x0008
        /*0064*/ 	.byte	0x00, 0xf4, 0x21, 0x00


	//----- nvinfo : EIATTR_KPARAM_INFO
	.align		4
.L_23:
        /*0068*/ 	.byte	0x04, 0x17
        /*006a*/ 	.short	(.L_25 - .L_24)
.L_24:
        /*006c*/ 	.word	0x00000000
        /*0070*/ 	.short	0x0000
        /*0072*/ 	.short	0x0000
        /*0074*/ 	.byte	0x00, 0xf4, 0x21, 0x00


	//----- nvinfo : EIATTR_SPARSE_MMA_MASK
	.align		4
.L_25:
        /*0078*/ 	.byte	0x03, 0x50
        /*007a*/ 	.short	0x0000


	//----- nvinfo : EIATTR_MAXREG_COUNT
	.align		4
        /*007c*/ 	.byte	0x03, 0x1b
        /*007e*/ 	.short	0x00ff


	//----- nvinfo : EIATTR_EXIT_INSTR_OFFSETS
	.align		4
        /*0080*/ 	.byte	0x04, 0x1c
        /*0082*/ 	.short	(.L_27 - .L_26)


	//   ....[0]....
.L_26:
        /*0084*/ 	.word	0x00000320


	//   ....[1]....
        /*0088*/ 	.word	0x00000340


	//----- nvinfo : EIATTR_REQNTID
	.align		4
.L_27:
        /*008c*/ 	.byte	0x04, 0x10
        /*008e*/ 	.short	(.L_29 - .L_28)
.L_28:
        /*0090*/ 	.word	0x00000080
        /*0094*/ 	.word	0x00000001
        /*0098*/ 	.word	0x00000001


	//----- nvinfo : EIATTR_CBANK_PARAM_SIZE
	.align		4
.L_29:
        /*009c*/ 	.byte	0x03, 0x19
        /*009e*/ 	.short	0x0034


	//----- nvinfo : EIATTR_PARAM_CBANK
	.align		4
        /*00a0*/ 	.byte	0x04, 0x0a
        /*00a2*/ 	.short	(.L_31 - .L_30)
	.align		4
.L_30:
        /*00a4*/ 	.word	index@(.nv.constant0.triton_poi_fused__native_batch_norm_legit_no_training_relu_27)
        /*00a8*/ 	.short	0x0210
        /*00aa*/ 	.short	0x0034


	//----- nvinfo : EIATTR_SW_WAR
	.align		4
.L_31:
        /*00ac*/ 	.byte	0x04, 0x36
        /*00ae*/ 	.short	(.L_33 - .L_32)
.L_32:
        /*00b0*/ 	.word	0x00000008
.L_33:


//--------------------- .nv.callgraph             --------------------------
	.section	.nv.callgraph,"",@"SHT_CUDA_CALLGRAPH"
	.align	4
	.sectionentsize	8
	.align		4
        /*0000*/ 	.word	0x00000000
	.align		4
        /*0004*/ 	.word	0xffffffff
	.align		4
        /*0008*/ 	.word	0x00000000
	.align		4
        /*000c*/ 	.word	0xfffffffe
	.align		4
        /*0010*/ 	.word	0x00000000
	.align		4
        /*0014*/ 	.word	0xfffffffd
	.align		4
        /*0018*/ 	.word	0x00000000
	.align		4
        /*001c*/ 	.word	0xfffffffc


//--------------------- .nv.constant4             --------------------------
	.section	.nv.constant4,"a",@progbits
	.align	8
	.align		8
.nv.constant4:
        /*0000*/ 	.dword	_$_str
	.align		8
        /*0008*/ 	.dword	_$_str_$_2


//--------------------- .text.triton_poi_fused__native_batch_norm_legit_no_training_relu_27 --------------------------
	.section	.text.triton_poi_fused__native_batch_norm_legit_no_training_relu_27,"ax",@progbits
	.align	128
        .global         triton_poi_fused__native_batch_norm_legit_no_training_relu_27
        .type           triton_poi_fused__native_batch_norm_legit_no_training_relu_27,@function
        .size           triton_poi_fused__native_batch_norm_legit_no_training_relu_27,(.L_x_1 - triton_poi_fused__native_batch_norm_legit_no_training_relu_27)
        .other          triton_poi_fused__native_batch_norm_legit_no_training_relu_27,@"STO_CUDA_ENTRY STV_DEFAULT"
triton_poi_fused__native_batch_norm_legit_no_training_relu_27:
.text.triton_poi_fused__native_batch_norm_legit_no_training_relu_27:
[----:B------:R-:W0:Y:S01]  /*0000*/  LDC R1, c[0x0][0x28] ;  /* 0x00000a00ff017b82 */ /* 0x000e220000000800 */
[----:B------:R-:W1:Y:S07]  /*0010*/  S2R R0, SR_TID.X ;  /* 0x0000000000007919 */ /* 0x000e6e0000002100 */
[----:B------:R-:W2:Y:S01]  /*0020*/  LDC.64 R8, c[0x0][0x220] ;  /* 0x00008800ff087b82 */ /* 0x000ea20000000a00 */
[----:B------:R-:W-:Y:S01]  /*0030*/  HFMA2.MMA R14, -RZ, RZ, 0, 0 ;  /* 0x00000000ff0e7435 */ /* 0x000fe200000001ff */
[----:B------:R-:W-:Y:S01]  /*0040*/  ULDC.64 UR4, c[0x0][0x208] ;  /* 0x0000820000047ab9 */ /* 0x000fe20000000a00 */
[----:B------:R-:W3:Y:S05]  /*0050*/  S2R R3, SR_CTAID.X ;  /* 0x0000000000037919 */ /* 0x000eea0000002500 */
[----:B------:R-:W4:Y:S08]  /*0060*/  LDC.64 R4, c[0x0][0x210] ;  /* 0x00008400ff047b82 */ /* 0x000f300000000a00 */
[----:B------:R-:W5:Y:S08]  /*0070*/  LDC.64 R6, c[0x0][0x218] ;  /* 0x00008600ff067b82 */ /* 0x000f700000000a00 */
[----:B------:R-:W5:Y:S01]  /*0080*/  LDC.64 R10, c[0x0][0x228] ;  /* 0x00008a00ff0a7b82 */ /* 0x000f620000000a00 */
[----:B-1----:R-:W-:-:S07]  /*0090*/  LOP3.LUT R0, R0, 0x7f, RZ, 0xc0, !PT ;  /* 0x0000007f00007812 */ /* 0x002fce00078ec0ff */
[----:B------:R-:W1:Y:S01]  /*00a0*/  LDC.64 R12, c[0x0][0x230] ;  /* 0x00008c00ff0c7b82 */ /* 0x000e620000000a00 */
[----:B---3--:R-:W-:Y:S01]  /*00b0*/  SHF.R.S32.HI R2, RZ, 0x18, R3 ;  /* 0x00000018ff027819 */ /* 0x008fe20000011403 */
[----:B------:R-:W-:-:S03]  /*00c0*/  IMAD R0, R3, 0x80, R0 ;  /* 0x0000008003007824 */ /* 0x000fc600078e0200 */
[----:B------:R-:W-:Y:S02]  /*00d0*/  SGXT R3, R2, 0x1 ;  /* 0x000000010203781a */ /* 0x000fe40000000200 */
[----:B------:R-:W-:Y:S02]  /*00e0*/  ISETP.GE.AND P0, PT, R0, 0x800, PT ;  /* 0x000008000000780c */ /* 0x000fe40003f06270 */
[----:B------:R-:W-:-:S04]  /*00f0*/  LEA.HI R3, R3, R0, RZ, 0x4 ;  /* 0x0000000003037211 */ /* 0x000fc800078f20ff */
[----:B------:R-:W-:-:S04]  /*0100*/  SHF.R.S32.HI R3, RZ, 0x4, R3 ;  /* 0x00000004ff037819 */ /* 0x000fc80000011403 */
[----:B------:R-:W-:-:S04]  /*0110*/  LEA.HI R2, R3, R3, RZ, 0x5 ;  /* 0x0000000303027211 */ /* 0x000fc800078f28ff */
[----:B------:R-:W-:-:S05]  /*0120*/  LOP3.LUT R2, R2, 0xffffffe0, RZ, 0xc0, !PT ;  /* 0xffffffe002027812 */ /* 0x000fca00078ec0ff */
[----:B------:R-:W-:-:S04]  /*0130*/  IMAD.IADD R15, R3, 0x1, -R2 ;  /* 0x00000001030f7824 */ /* 0x000fc800078e0a02 */
[----:B--2---:R-:W-:-:S05]  /*0140*/  IMAD.WIDE R8, R15, 0x4, R8 ;  /* 0x000000040f087825 */ /* 0x004fca00078e0208 */
[----:B------:R2:W3:Y:S01]  /*0150*/  @!P0 LDG.E.EL R14, desc[UR4][R8.64] ;  /* 0x00000004080e8981 */ /* 0x0004e2000c2e1900 */
[----:B------:R-:W-:Y:S01]  /*0160*/  CS2R R2, SRZ ;  /* 0x0000000000027805 */ /* 0x000fe2000001ff00 */
[----:B----4-:R-:W-:-:S04]  /*0170*/  IMAD.WIDE R4, R0, 0x4, R4 ;  /* 0x0000000400047825 */ /* 0x010fc800078e0204 */
[C---:B-----5:R-:W-:Y:S01]  /*0180*/  IMAD.WIDE R6, R15.reuse, 0x4, R6 ;  /* 0x000000040f067825 */ /* 0x060fe200078e0206 */
[----:B------:R4:W5:Y:S03]  /*0190*/  @!P0 LDG.E R2, desc[UR4][R4.64] ;  /* 0x0000000404028981 */ /* 0x000966000c1e1900 */
[C---:B0-2---:R-:W-:Y:S01]  /*01a0*/  IMAD.WIDE R8, R15.reuse, 0x4, R10 ;  /* 0x000000040f087825 */ /* 0x045fe200078e020a */
[----:B------:R0:W5:Y:S03]  /*01b0*/  @!P0 LDG.E.EL R3, desc[UR4][R6.64] ;  /* 0x0000000406038981 */ /* 0x000166000c2e1900 */
[----:B-1----:R-:W-:Y:S01]  /*01c0*/  IMAD.WIDE R10, R15, 0x4, R12 ;  /* 0x000000040f0a7825 */ /* 0x002fe200078e020c */
[----:B------:R-:W-:Y:S01]  /*01d0*/  CS2R R12, SRZ ;  /* 0x00000000000c7805 */ /* 0x000fe2000001ff00 */
[----:B----4-:R-:W1:Y:S05]  /*01e0*/  LDC.64 R4, c[0x0][0x238] ;  /* 0x00008e00ff047b82 */ /* 0x010e6a0000000a00 */
[----:B------:R-:W2:Y:S04]  /*01f0*/  @!P0 LDG.E.EL R12, desc[UR4][R8.64] ;  /* 0x00000004080c8981 */ /* 0x000ea8000c2e1900 */
[----:B------:R-:W2:Y:S01]  /*0200*/  @!P0 LDG.E.EL R13, desc[UR4][R10.64] ;  /* 0x000000040a0d8981 */ /* 0x000ea2000c2e1900 */
[----:B0-----:R-:W-:Y:S01]  /*0210*/  MOV R6, 0x3e800000 ;  /* 0x3e80000000067802 */ /* 0x001fe20000000f00 */
[----:B---3--:R-:W-:-:S04]  /*0220*/  FADD R14, R14, 9.9999997473787516356e-06 ;  /* 0x3727c5ac0e0e7421 */ /* 0x008fc80000000000 */
[----:B------:R-:W0:Y:S01]  /*0230*/  MUFU.SQRT R15, R14 ;  /* 0x0000000e000f7308 */ /* 0x000e220000002000 */
[----:B-----5:R-:W-:Y:S01]  /*0240*/  FADD R2, -R3, R2 ;  /* 0x0000000203027221 */ /* 0x020fe20000000100 */
[C---:B0-----:R-:W-:Y:S02]  /*0250*/  FSETP.GT.AND P1, PT, R15.reuse, 8.50705917302346158658e+37, PT ;  /* 0x7e8000000f00780b */ /* 0x041fe40003f24000 */
[----:B------:R-:W-:Y:S02]  /*0260*/  FSETP.GEU.AND P2, PT, R15, 1.175494350822287508e-38, PT ;  /* 0x008000000f00780b */ /* 0x000fe40003f4e000 */
[----:B------:R-:W-:-:S09]  /*0270*/  FSEL R6, R6, 1, P1 ;  /* 0x3f80000006067808 */ /* 0x000fd20000800000 */
[----:B------:R-:W-:Y:S02]  /*0280*/  @P1 FMUL R15, R15, 0.25 ;  /* 0x3e8000000f0f1820 */ /* 0x000fe40000400000 */
[----:B------:R-:W-:Y:S02]  /*0290*/  @!P2 FMUL R6, R6, 16777216 ;  /* 0x4b8000000606a820 */ /* 0x000fe40000400000 */
[----:B------:R-:W-:-:S06]  /*02a0*/  @!P2 FMUL R15, R15, 16777216 ;  /* 0x4b8000000f0fa820 */ /* 0x000fcc0000400000 */
[----:B------:R-:W0:Y:S02]  /*02b0*/  MUFU.RCP R15, R15 ;  /* 0x0000000f000f7308 */ /* 0x000e240000001000 */
[----:B0-----:R-:W-:-:S04]  /*02c0*/  FMUL R3, R15, R6 ;  /* 0x000000060f037220 */ /* 0x001fc80000400000 */
[----:B------:R-:W-:-:S04]  /*02d0*/  FMUL R2, R2, R3 ;  /* 0x0000000302027220 */ /* 0x000fc80000400000 */
[----:B--2---:R-:W-:Y:S01]  /*02e0*/  FFMA R12, R2, R12, R13 ;  /* 0x0000000c020c7223 */ /* 0x004fe2000000000d */
[----:B-1----:R-:W-:-:S04]  /*02f0*/  IMAD.WIDE R2, R0, 0x4, R4 ;  /* 0x0000000400027825 */ /* 0x002fc800078e0204 */
[----:B------:R-:W-:-:S04]  /*0300*/  FSETP.GEU.AND P1, PT, R12, RZ, PT ;  /* 0x000000ff0c00720b */ /* 0x000fc80003f2e000 */
[----:B------:R-:W-:Y:S01]  /*0310*/  FSEL R5, R12, RZ, P1 ;  /* 0x000000ff0c057208 */ /* 0x000fe20000800000 */
[----:B------:R-:W-:Y:S08]  /*0320*/  @P0 EXIT ;  /* 0x000000000000094d */ /* 0x000ff00003800000 */
[----:B------:R-:W-:Y:S01]  /*0330*/  STG.E desc[UR4][R2.64], R5 ;  /* 0x0000000502007986 */ /* 0x000fe2000c101904 */
[----:B------:R-:W-:Y:S05]  /*0340*/  EXIT ;  /* 0x000000000000794d */ /* 0x000fea0003800000 */
.L_x_0:
[----:B------:R-:W-:-:S00]  /*0350*/  BRA `(.L_x_0) ;  /* 0xfffffffc00fc7947 */ /* 0x000fc0000383ffff */
[----:B------:R-:W-:-:S00]  /*0360*/  NOP ;  /* 0x0000000000007918 */ /* 0x000fc00000000000 */
        /* <DEDUP_REMOVED lines=9> */
.L_x_1:


//--------------------- .nv.global.init           --------------------------
	.section	.nv.global.init,"aw",@progbits
.nv.global.init:
	.type		_$_str,@object
	.size		_$_str,(_$_str_$_2 - _$_str)
_$_str:
        /*0000*/ 	.byte	0x5f, 0x5f, 0x43, 0x55, 0x44, 0x41, 0x5f, 0x46, 0x54, 0x5a, 0x00
	.type		_$_str_$_2,@object
	.size		_$_str_$_2,(.L_1 - _$_str_$_2)
_$_str_$_2:
        /*000b*/ 	.byte	0x5f, 0x5f, 0x43, 0x55, 0x44, 0x41, 0x5f, 0x50, 0x52, 0x45, 0x43, 0x5f, 0x53, 0x51, 0x52, 0x54
        /*001b*/ 	.byte	0x00
.L_1:


//--------------------- .nv.constant0.triton_poi_fused__native_batch_norm_legit_no_training_relu_27 --------------------------
	.section	.nv.constant0.triton_poi_fused__native_batch_norm_legit_no_training_relu_27,"a",@progbits
	.sectionflags	@""
	.align	4
.nv.constant0.triton_poi_fused__native_batch_norm_legit_no_training_relu_27:
	.zero		580
